//
// Generated by NVIDIA NVVM Compiler
//
// Compiler Build ID: CL-36424714
// Cuda compilation tools, release 13.0, V13.0.88
// Based on NVVM 20.0.0
//

.version 9.0
.target sm_100
.address_size 64

	// .globl	_Z3addiPfS_S_

.visible .entry _Z3addiPfS_S_(
	.param .u32 _Z3addiPfS_S__param_0,
	.param .u64 .ptr .align 1 _Z3addiPfS_S__param_1,
	.param .u64 .ptr .align 1 _Z3addiPfS_S__param_2,
	.param .u64 .ptr .align 1 _Z3addiPfS_S__param_3
)
{
	.reg .pred 	%p<2>;
	.reg .b32 	%r<7>;
	.reg .b32 	%f<13>;
	.reg .b64 	%rd<11>;

	ld.param.u32 	%r2, [_Z3addiPfS_S__param_0];
	ld.param.u64 	%rd1, [_Z3addiPfS_S__param_1];
	ld.param.u64 	%rd2, [_Z3addiPfS_S__param_2];
	ld.param.u64 	%rd3, [_Z3addiPfS_S__param_3];
	mov.u32 	%r3, %tid.x;
	mov.u32 	%r4, %ctaid.x;
	mov.u32 	%r5, %ntid.x;
	mad.lo.s32 	%r6, %r4, %r5, %r3;
	shl.b32 	%r1, %r6, 2;
	setp.gt.s32 	%p1, %r1, %r2;
	@%p1 bra 	$L__BB0_2;
	cvta.to.global.u64 	%rd4, %rd1;
	cvta.to.global.u64 	%rd5, %rd2;
	cvta.to.global.u64 	%rd6, %rd3;
	mul.wide.s32 	%rd7, %r1, 4;
	add.s64 	%rd8, %rd4, %rd7;
	ld.global.v4.f32 	{%f1, %f2, %f3, %f4}, [%rd8];
	add.s64 	%rd9, %rd5, %rd7;
	ld.global.v4.f32 	{%f5, %f6, %f7, %f8}, [%rd9];
	add.f32 	%f9, %f1, %f5;
	add.f32 	%f10, %f2, %f6;
	add.f32 	%f11, %f3, %f7;
	add.f32 	%f12, %f4, %f8;
	add.s64 	%rd10, %rd6, %rd7;
	st.global.v4.f32 	[%rd10], {%f9, %f10, %f11, %f12};
$L__BB0_2:
	ret;

}


// ===== COMPILED SASS (sm_100) =====

	.target	sm_100

	.elftype	@"ET_EXEC"


//--------------------- .note.nv.tkinfo           --------------------------
	.section	.note.nv.tkinfo,"",@"SHT_NOTE"
	.sectionflags	@"SHF_NOTE_NV_TKINFO"
	.tkinfo
        /*0018*/ 	.word	0x00000002
        /*0030*/ 	.string	""
        /*0030*/ 	.string	"ptxas"
        /*0030*/ 	.string	"Cuda compilation tools, release 13.0, V13.0.88"
        /*0030*/ 	.string	"Build cuda_13.0.r13.0/compiler.36424714_0"
        /*0030*/ 	.string	"-arch sm_100 -m 64 "



//--------------------- .note.nv.cuinfo           --------------------------
	.section	.note.nv.cuinfo,"",@"SHT_NOTE"
	.sectionflags	@"SHF_NOTE_NV_CUINFO"
        /*0018*/ 	.short	0x0002
        /*001a*/ 	.short	0x0064
        /*001c*/ 	.short	0x0082
	.zero		2


//--------------------- .nv.info                  --------------------------
	.section	.nv.info,"",@"SHT_CUDA_INFO"
	.align	4


	//----- nvinfo : EIATTR_REGCOUNT
	.align		4
        /*0000*/ 	.byte	0x04, 0x2f
        /*0002*/ 	.short	(.L_1 - .L_0)
	.align		4
.L_0:
        /*0004*/ 	.word	index@(_Z3addiPfS_S_)
        /*0008*/ 	.word	0x00000016


	//----- nvinfo : EIATTR_FRAME_SIZE
	.align		4
.L_1:
        /*000c*/ 	.byte	0x04, 0x11
        /*000e*/ 	.short	(.L_3 - .L_2)
	.align		4
.L_2:
        /*0010*/ 	.word	index@(_Z3addiPfS_S_)
        /*0014*/ 	.word	0x00000000


	//----- nvinfo : EIATTR_MIN_STACK_SIZE
	.align		4
.L_3:
        /*0018*/ 	.byte	0x04, 0x12
        /*001a*/ 	.short	(.L_5 - .L_4)
	.align		4
.L_4:
        /*001c*/ 	.word	index@(_Z3addiPfS_S_)
        /*0020*/ 	.word	0x00000000
.L_5:


//--------------------- .nv.compat                --------------------------
	.section	.nv.compat,"",@"SHT_CUDA_COMPAT_INFO"
	.align	4
        /*0000*/ 	.byte	0x02, 0x09, 0x00, 0x00, 0x02, 0x02, 0x01, 0x00, 0x02, 0x05, 0x05, 0x00, 0x03, 0x07, 0x01, 0x01
        /*0010*/ 	.byte	0x02, 0x03, 0x00, 0x00, 0x02, 0x06, 0x01, 0x00, 0x04, 0x0b, 0x08, 0x00, 0x09, 0x00, 0x00, 0x00
        /*0020*/ 	.byte	0x00, 0x00, 0x00, 0x00


//--------------------- .nv.info._Z3addiPfS_S_    --------------------------
	.section	.nv.info._Z3addiPfS_S_,"",@"SHT_CUDA_INFO"
	.sectionflags	@""
	.align	4


	//----- nvinfo : EIATTR_CUDA_API_VERSION
	.align		4
        /*0000*/ 	.byte	0x04, 0x37
        /*0002*/ 	.short	(.L_7 - .L_6)
.L_6:
        /*0004*/ 	.word	0x00000082


	//----- nvinfo : EIATTR_KPARAM_INFO
	.align		4
.L_7:
        /*0008*/ 	.byte	0x04, 0x17
        /*000a*/ 	.short	(.L_9 - .L_8)
.L_8:
        /*000c*/ 	.word	0x00000000
        /*0010*/ 	.short	0x0003
        /*0012*/ 	.short	0x0018
        /*0014*/ 	.byte	0x00, 0xf5, 0x21, 0x00


	//----- nvinfo : EIATTR_KPARAM_INFO
	.align		4
.L_9:
        /*0018*/ 	.byte	0x04, 0x17
        /*001a*/ 	.short	(.L_11 - .L_10)
.L_10:
        /*001c*/ 	.word	0x00000000
        /*0020*/ 	.short	0x0002
        /*0022*/ 	.short	0x0010
        /*0024*/ 	.byte	0x00, 0xf5, 0x21, 0x00


	//----- nvinfo : EIATTR_KPARAM_INFO
	.align		4
.L_11:
        /*0028*/ 	.byte	0x04, 0x17
        /*002a*/ 	.short	(.L_13 - .L_12)
.L_12:
        /*002c*/ 	.word	0x00000000
        /*0030*/ 	.short	0x0001
        /*0032*/ 	.short	0x0008
        /*0034*/ 	.byte	0x00, 0xf5, 0x21, 0x00


	//----- nvinfo : EIATTR_KPARAM_INFO
	.align		4
.L_13:
        /*0038*/ 	.byte	0x04, 0x17
        /*003a*/ 	.short	(.L_15 - .L_14)
.L_14:
        /*003c*/ 	.word	0x00000000
        /*0040*/ 	.short	0x0000
        /*0042*/ 	.short	0x0000
        /*0044*/ 	.byte	0x00, 0xf0, 0x11, 0x00


	//----- nvinfo : EIATTR_SPARSE_MMA_MASK
	.align		4
.L_15:
        /*0048*/ 	.byte	0x03, 0x50
        /*004a*/ 	.short	0x0000


	//----- nvinfo : EIATTR_MAXREG_COUNT
	.align		4
        /*004c*/ 	.byte	0x03, 0x1b
        /*004e*/ 	.short	0x00ff


	//----- nvinfo : EIATTR_MERCURY_ISA_VERSION
	.align		4
        /*0050*/ 	.byte	0x03, 0x5f
        /*0052*/ 	.short	0x0101


	//----- nvinfo : EIATTR_VRC_CTA_INIT_COUNT
	.align		4
        /*0054*/ 	.byte	0x02, 0x4a
	.zero		1
	.zero		1


	//----- nvinfo : EIATTR_EXIT_INSTR_OFFSETS
	.align		4
        /*0058*/ 	.byte	0x04, 0x1c
        /*005a*/ 	.short	(.L_17 - .L_16)


	//   ....[0]....
.L_16:
        /*005c*/ 	.word	0x00000080


	//   ....[1]....
        /*0060*/ 	.word	0x00000170


	//----- nvinfo : EIATTR_CBANK_PARAM_SIZE
	.align		4
.L_17:
        /*0064*/ 	.byte	0x03, 0x19
        /*0066*/ 	.short	0x0020


	//----- nvinfo : EIATTR_PARAM_CBANK
	.align		4
        /*0068*/ 	.byte	0x04, 0x0a
        /*006a*/ 	.short	(.L_19 - .L_18)
	.align		4
.L_18:
        /*006c*/ 	.word	index@(.nv.constant0._Z3addiPfS_S_)
        /*0070*/ 	.short	0x0380
        /*0072*/ 	.short	0x0020


	//----- nvinfo : EIATTR_SW_WAR
	.align		4
.L_19:
        /*0074*/ 	.byte	0x04, 0x36
        /*0076*/ 	.short	(.L_21 - .L_20)
.L_20:
        /*0078*/ 	.word	0x00000008
.L_21:


//--------------------- .nv.callgraph             --------------------------
	.section	.nv.callgraph,"",@"SHT_CUDA_CALLGRAPH"
	.align	4
	.sectionentsize	8
	.align		4
        /*0000*/ 	.word	0x00000000
	.align		4
        /*0004*/ 	.word	0xffffffff
	.align		4
        /*0008*/ 	.word	0x00000000
	.align		4
        /*000c*/ 	.word	0xfffffffe
	.align		4
        /*0010*/ 	.word	0x00000000
	.align		4
        /*0014*/ 	.word	0xfffffffd
	.align		4
        /*0018*/ 	.word	0x00000000
	.align		4
        /*001c*/ 	.word	0xfffffffc


//--------------------- .text._Z3addiPfS_S_       --------------------------
	.section	.text._Z3addiPfS_S_,"ax",@progbits
	.align	128
        .global         _Z3addiPfS_S_
        .type           _Z3addiPfS_S_,@function
        .size           _Z3addiPfS_S_,(.L_x_1 - _Z3addiPfS_S_)
        .other          _Z3addiPfS_S_,@"STO_CUDA_ENTRY STV_DEFAULT"
_Z3addiPfS_S_:
.text._Z3addiPfS_S_:
[----:B------:R-:W-:Y:S01]  /*0000*/  LDC R1, c[0x0][0x37c] ;  /* 0x0000df00ff017b82 */ /* 0x000fe20000000800 */
[----:B------:R-:W0:Y:S07]  /*0010*/  S2R R0, SR_TID.X ;  /* 0x0000000000007919 */ /* 0x000e2e0000002100 */
[----:B------:R-:W0:Y:S01]  /*0020*/  S2UR UR4, SR_CTAID.X ;  /* 0x00000000000479c3 */ /* 0x000e220000002500 */
[----:B------:R-:W1:Y:S07]  /*0030*/  LDCU UR5, c[0x0][0x380] ;  /* 0x00007000ff0577ac */ /* 0x000e6e0008000800 */
[----:B------:R-:W0:Y:S02]  /*0040*/  LDC R3, c[0x0][0x360] ;  /* 0x0000d800ff037b82 */ /* 0x000e240000000800 */
[----:B0-----:R-:W-:-:S05]  /*0050*/  IMAD R0, R3, UR4, R0 ;  /* 0x0000000403007c24 */ /* 0x001fca000f8e0200 */
[----:B------:R-:W-:-:S04]  /*0060*/  SHF.L.U32 R9, R0, 0x2, RZ ;  /* 0x0000000200097819 */ /* 0x000fc800000006ff */
[----:B-1----:R-:W-:-:S13]  /*0070*/  ISETP.GT.AND P0, PT, R9, UR5, PT ;  /* 0x0000000509007c0c */ /* 0x002fda000bf04270 */
[----:B------:R-:W-:Y:S05]  /*0080*/  @P0 EXIT ;  /* 0x000000000000094d */ /* 0x000fea0003800000 */
[----:B------:R-:W0:Y:S01]  /*0090*/  LDC.64 R2, c[0x0][0x388] ;  /* 0x0000e200ff027b82 */ /* 0x000e220000000a00 */
[----:B------:R-:W1:Y:S07]  /*00a0*/  LDCU.64 UR4, c[0x0][0x358] ;  /* 0x00006b00ff0477ac */ /* 0x000e6e0008000a00 */
[----:B------:R-:W2:Y:S08]  /*00b0*/  LDC.64 R4, c[0x0][0x390] ;  /* 0x0000e400ff047b82 */ /* 0x000eb00000000a00 */
[----:B------:R-:W3:Y:S01]  /*00c0*/  LDC.64 R6, c[0x0][0x398] ;  /* 0x0000e600ff067b82 */ /* 0x000ee20000000a00 */
[----:B0-----:R-:W-:-:S05]  /*00d0*/  IMAD.WIDE R2, R9, 0x4, R2 ;  /* 0x0000000409027825 */ /* 0x001fca00078e0202 */
[----:B-1----:R-:W4:Y:S01]  /*00e0*/  LDG.E.128 R12, desc[UR4][R2.64] ;  /* 0x00000004020c7981 */ /* 0x002f22000c1e1d00 */
[----:B--2---:R-:W-:-:S05]  /*00f0*/  IMAD.WIDE R4, R9, 0x4, R4 ;  /* 0x0000000409047825 */ /* 0x004fca00078e0204 */
[----:B------:R-:W4:Y:S01]  /*0100*/  LDG.E.128 R16, desc[UR4][R4.64] ;  /* 0x0000000404107981 */ /* 0x000f22000c1e1d00 */
[----:B---3--:R-:W-:-:S04]  /*0110*/  IMAD.WIDE R6, R9, 0x4, R6 ;  /* 0x0000000409067825 */ /* 0x008fc800078e0206 */
[----:B----4-:R-:W-:Y:S01]  /*0120*/  FADD R12, R12, R16 ;  /* 0x000000100c0c7221 */ /* 0x010fe20000000000 */
[----:B------:R-:W-:Y:S01]  /*0130*/  FADD R13, R13, R17 ;  /* 0x000000110d0d7221 */ /* 0x000fe20000000000 */
[----:B------:R-:W-:Y:S01]  /*0140*/  FADD R14, R14, R18 ;  /* 0x000000120e0e7221 */ /* 0x000fe20000000000 */
[----:B------:R-:W-:-:S05]  /*0150*/  FADD R15, R15, R19 ;  /* 0x000000130f0f7221 */ /* 0x000fca0000000000 */
[----:B------:R-:W-:Y:S01]  /*0160*/  STG.E.128 desc[UR4][R6.64], R12 ;  /* 0x0000000c06007986 */ /* 0x000fe2000c101d04 */
[----:B------:R-:W-:Y:S05]  /*0170*/  EXIT ;  /* 0x000000000000794d */ /* 0x000fea0003800000 */
.L_x_0:
[----:B------:R-:W-:-:S00]  /*0180*/  BRA `(.L_x_0) ;  /* 0xfffffffc00fc7947 */ /* 0x000fc0000383ffff */
[----:B------:R-:W-:-:S00]  /*0190*/  NOP ;  /* 0x0000000000007918 */ /* 0x000fc00000000000 */
        /* <DEDUP_REMOVED lines=14> */
.L_x_1:


//--------------------- .nv.shared.reserved.0     --------------------------
	.section	.nv.shared.reserved.0,"aw",@nobits
	.weak		__nv_reservedSMEM_offset_0_alias
	.size		__nv_reservedSMEM_offset_0_alias, 0, 64
	.other		__nv_reservedSMEM_offset_0_alias,@"STO_CUDA_RESERVED_SHARED STV_DEFAULT"
__nv_reservedSMEM_offset_0_alias:
	.zero		0
	.zero		64


//--------------------- .nv.constant0._Z3addiPfS_S_ --------------------------
	.section	.nv.constant0._Z3addiPfS_S_,"a",@progbits
	.sectionflags	@""
	.align	4
.nv.constant0._Z3addiPfS_S_:
	.zero		928


//--------------------- SYMBOLS --------------------------

	.type		.nv.reservedSmem.offset0,@object
	.size		.nv.reservedSmem.offset0,0x4
